	.headerflags	@"EF_CUDA_TEXMODE_UNIFIED EF_CUDA_64BIT_ADDRESS EF_CUDA_ACCELERATORS EF_CUDA_SM90 EF_CUDA_VIRTUAL_SM(EF_CUDA_SM90)"
	.elftype	@"ET_EXEC"


//--------------------- .nv.info                  --------------------------
	.section	.nv.info,"",@"SHT_CUDA_INFO"
	.align	4


	//----- nvinfo : EIATTR_REGCOUNT
	.align		4
        /*0000*/ 	.byte	0x04, 0x2f
        /*0002*/ 	.short	(.L_3 - .L_2)
	.align		4
.L_2:
        /*0004*/ 	.word	index@(triton_poi_fused__native_batch_norm_legit_no_training_relu_19)
        /*0008*/ 	.word	0x0000001d


	//----- nvinfo : EIATTR_MIN_STACK_SIZE
	.align		4
.L_3:
        /*000c*/ 	.byte	0x04, 0x12
        /*000e*/ 	.short	(.L_5 - .L_4)
	.align		4
.L_4:
        /*0010*/ 	.word	index@(triton_poi_fused__native_batch_norm_legit_no_training_relu_19)
        /*0014*/ 	.word	0x00000000


	//----- nvinfo : EIATTR_FRAME_SIZE
	.align		4
.L_5:
        /*0018*/ 	.byte	0x04, 0x11
        /*001a*/ 	.short	(.L_7 - .L_6)
	.align		4
.L_6:
        /*001c*/ 	.word	index@(triton_poi_fused__native_batch_norm_legit_no_training_relu_19)
        /*0020*/ 	.word	0x00000000


	//----- nvinfo : EIATTR_MIN_STACK_SIZE
	.align		4
.L_7:
        /*0024*/ 	.byte	0x04, 0x12
        /*0026*/ 	.short	(.L_9 - .L_8)
	.align		4
.L_8:
        /*0028*/ 	.word	index@(triton_poi_fused__native_batch_norm_legit_no_training_relu_19)
        /*002c*/ 	.word	0x00000000
.L_9:


//--------------------- .nv.info.triton_poi_fused__native_batch_norm_legit_no_training_relu_19 --------------------------
	.section	.nv.info.triton_poi_fused__native_batch_norm_legit_no_training_relu_19,"",@"SHT_CUDA_INFO"
	.sectionflags	@""
	.align	4


	//----- nvinfo : EIATTR_CUDA_API_VERSION
	.align		4
        /*0000*/ 	.byte	0x04, 0x37
        /*0002*/ 	.short	(.L_11 - .L_10)
.L_10:
        /*0004*/ 	.word	0x0000007c


	//----- nvinfo : EIATTR_KPARAM_INFO
	.align		4
.L_11:
        /*0008*/ 	.byte	0x04, 0x17
        /*000a*/ 	.short	(.L_13 - .L_12)
.L_12:
        /*000c*/ 	.word	0x00000000
        /*0010*/ 	.short	0x0006
        /*0012*/ 	.short	0x0030
        /*0014*/ 	.byte	0x00, 0xf0, 0x11, 0x00


	//----- nvinfo : EIATTR_KPARAM_INFO
	.align		4
.L_13:
        /*0018*/ 	.byte	0x04, 0x17
        /*001a*/ 	.short	(.L_15 - .L_14)
.L_14:
        /*001c*/ 	.word	0x00000000
        /*0020*/ 	.short	0x0005
        /*0022*/ 	.short	0x0028
        /*0024*/ 	.byte	0x00, 0xf4, 0x21, 0x00


	//----- nvinfo : EIATTR_KPARAM_INFO
	.align		4
.L_15:
        /*0028*/ 	.byte	0x04, 0x17
        /*002a*/ 	.short	(.L_17 - .L_16)
.L_16:
        /*002c*/ 	.word	0x00000000
        /*0030*/ 	.short	0x0004
        /*0032*/ 	.short	0x0020
        /*0034*/ 	.byte	0x00, 0xf4, 0x21, 0x00


	//----- nvinfo : EIATTR_KPARAM_INFO
	.align		4
.L_17:
        /*0038*/ 	.byte	0x04, 0x17
        /*003a*/ 	.short	(.L_19 - .L_18)
.L_18:
        /*003c*/ 	.word	0x00000000
        /*0040*/ 	.short	0x0003
        /*0042*/ 	.short	0x0018
        /*0044*/ 	.byte	0x00, 0xf4, 0x21, 0x00


	//----- nvinfo : EIATTR_KPARAM_INFO
	.align		4
.L_19:
        /*0048*/ 	.byte	0x04, 0x17
        /*004a*/ 	.short	(.L_21 - .L_20)
.L_20:
        /*004c*/ 	.word	0x00000000
        /*0050*/ 	.short	0x0002
        /*0052*/ 	.short	0x0010
        /*0054*/ 	.byte	0x00, 0xf4, 0x21, 0x00


	//----- nvinfo : EIATTR_KPARAM_INFO
	.align		4
.L_21:
        /*0058*/ 	.byte	0x04, 0x17
        /*005a*/ 	.short	(.L_23 - .L_22)
.L_22:
        /*005c*/ 	.word	0x00000000
        /*0060*/ 	.short	0x0001
        /*0062*/ 	.short	0x0008
        /*0064*/ 	.byte	0x00, 0xf4, 0x21, 0x00


	//----- nvinfo : EIATTR_KPARAM_INFO
	.align		4
.L_23:
        /*0068*/ 	.byte	0x04, 0x17
        /*006a*/ 	.short	(.L_25 - .L_24)
.L_24:
        /*006c*/ 	.word	0x00000000
        /*0070*/ 	.short	0x0000
        /*0072*/ 	.short	0x0000
        /*0074*/ 	.byte	0x00, 0xf4, 0x21, 0x00


	//----- nvinfo : EIATTR_SPARSE_MMA_MASK
	.align		4
.L_25:
        /*0078*/ 	.byte	0x03, 0x50
        /*007a*/ 	.short	0x0000


	//----- nvinfo : EIATTR_MAXREG_COUNT
	.align		4
        /*007c*/ 	.byte	0x03, 0x1b
        /*007e*/ 	.short	0x00ff


	//----- nvinfo : EIATTR_EXIT_INSTR_OFFSETS
	.align		4
        /*0080*/ 	.byte	0x04, 0x1c
        /*0082*/ 	.short	(.L_27 - .L_26)


	//   ....[0]....
.L_26:
        /*0084*/ 	.word	0x000005b0


	//----- nvinfo : EIATTR_REQNTID
	.align		4
.L_27:
        /*0088*/ 	.byte	0x04, 0x10
        /*008a*/ 	.short	(.L_29 - .L_28)
.L_28:
        /*008c*/ 	.word	0x00000080
        /*0090*/ 	.word	0x00000001
        /*0094*/ 	.word	0x00000001


	//----- nvinfo : EIATTR_CBANK_PARAM_SIZE
	.align		4
.L_29:
        /*0098*/ 	.byte	0x03, 0x19
        /*009a*/ 	.short	0x0034


	//----- nvinfo : EIATTR_PARAM_CBANK
	.align		4
        /*009c*/ 	.byte	0x04, 0x0a
        /*009e*/ 	.short	(.L_31 - .L_30)
	.align		4
.L_30:
        /*00a0*/ 	.word	index@(.nv.constant0.triton_poi_fused__native_batch_norm_legit_no_training_relu_19)
        /*00a4*/ 	.short	0x0210
        /*00a6*/ 	.short	0x0034


	//----- nvinfo : EIATTR_SW_WAR
	.align		4
.L_31:
        /*00a8*/ 	.byte	0x04, 0x36
        /*00aa*/ 	.short	(.L_33 - .L_32)
.L_32:
        /*00ac*/ 	.word	0x00000008
.L_33:


//--------------------- .nv.callgraph             --------------------------
	.section	.nv.callgraph,"",@"SHT_CUDA_CALLGRAPH"
	.align	4
	.sectionentsize	8
	.align		4
        /*0000*/ 	.word	0x00000000
	.align		4
        /*0004*/ 	.word	0xffffffff
	.align		4
        /*0008*/ 	.word	0x00000000
	.align		4
        /*000c*/ 	.word	0xfffffffe
	.align		4
        /*0010*/ 	.word	0x00000000
	.align		4
        /*0014*/ 	.word	0xfffffffd
	.align		4
        /*0018*/ 	.word	0x00000000
	.align		4
        /*001c*/ 	.word	0xfffffffc


//--------------------- .nv.constant4             --------------------------
	.section	.nv.constant4,"a",@progbits
	.align	8
	.align		8
.nv.constant4:
        /*0000*/ 	.dword	_$_str
	.align		8
        /*0008*/ 	.dword	_$_str_$_2


//--------------------- .text.triton_poi_fused__native_batch_norm_legit_no_training_relu_19 --------------------------
	.section	.text.triton_poi_fused__native_batch_norm_legit_no_training_relu_19,"ax",@progbits
	.align	128
        .global         triton_poi_fused__native_batch_norm_legit_no_training_relu_19
        .type           triton_poi_fused__native_batch_norm_legit_no_training_relu_19,@function
        .size           triton_poi_fused__native_batch_norm_legit_no_training_relu_19,(.L_x_1 - triton_poi_fused__native_batch_norm_legit_no_training_relu_19)
        .other          triton_poi_fused__native_batch_norm_legit_no_training_relu_19,@"STO_CUDA_ENTRY STV_DEFAULT"
triton_poi_fused__native_batch_norm_legit_no_training_relu_19:
.text.triton_poi_fused__native_batch_norm_legit_no_training_relu_19:
[----:B------:R-:W-:Y:S01]  /*0000*/  LDC R1, c[0x0][0x28] ;  /* 0x00000a00ff017b82 */ /* 0x000fe20000000800 */
[----:B------:R-:W1:Y:S07]  /*0010*/  S2R R0, SR_TID.X ;  /* 0x0000000000007919 */ /* 0x000e6e0000002100 */
[----:B------:R-:W2:Y:S01]  /*0020*/  LDC.64 R20, c[0x0][0x220] ;  /* 0x00008800ff147b82 */ /* 0x000ea20000000a00 */
[----:B------:R-:W-:Y:S01]  /*0030*/  ULDC.64 UR4, c[0x0][0x208] ;  /* 0x0000820000047ab9 */ /* 0x000fe20000000a00 */
[----:B------:R-:W3:Y:S06]  /*0040*/  S2R R5, SR_CTAID.X ;  /* 0x0000000000057919 */ /* 0x000eec0000002500 */
[----:B------:R-:W4:Y:S08]  /*0050*/  LDC.64 R12, c[0x0][0x210] ;  /* 0x00008400ff0c7b82 */ /* 0x000f300000000a00 */
[----:B------:R-:W5:Y:S08]  /*0060*/  LDC.64 R16, c[0x0][0x218] ;  /* 0x00008600ff107b82 */ /* 0x000f700000000a00 */
[----:B------:R-:W5:Y:S01]  /*0070*/  LDC.64 R8, c[0x0][0x228] ;  /* 0x00008a00ff087b82 */ /* 0x000f620000000a00 */
[----:B-1----:R-:W-:-:S02]  /*0080*/  SHF.L.U32 R0, R0, 0x2, RZ ;  /* 0x0000000200007819 */ /* 0x002fc400000006ff */
[----:B---3--:R-:W-:Y:S02]  /*0090*/  SHF.R.S32.HI R3, RZ, 0x16, R5 ;  /* 0x00000016ff037819 */ /* 0x008fe40000011405 */
[----:B------:R-:W-:Y:S02]  /*00a0*/  LOP3.LUT R0, R0, 0x1fc, RZ, 0xc0, !PT ;  /* 0x000001fc00007812 */ /* 0x000fe400078ec0ff */
[----:B------:R-:W-:Y:S02]  /*00b0*/  SGXT R3, R3, 0x1 ;  /* 0x000000010303781a */ /* 0x000fe40000000200 */
[----:B------:R-:W-:Y:S02]  /*00c0*/  LEA R0, R5, R0, 0x9 ;  /* 0x0000000005007211 */ /* 0x000fe400078e48ff */
[----:B------:R-:W1:Y:S02]  /*00d0*/  LDC.64 R4, c[0x0][0x230] ;  /* 0x00008c00ff047b82 */ /* 0x000e640000000a00 */
[----:B------:R-:W-:-:S04]  /*00e0*/  LEA.HI R3, R3, R0, RZ, 0x8 ;  /* 0x0000000003037211 */ /* 0x000fc800078f40ff */
[----:B------:R-:W-:-:S04]  /*00f0*/  LOP3.LUT R3, R3, 0xffffff00, RZ, 0xc0, !PT ;  /* 0xffffff0003037812 */ /* 0x000fc800078ec0ff */
[----:B------:R-:W-:-:S05]  /*0100*/  IADD3 R2, R0, -R3, RZ ;  /* 0x8000000300027210 */ /* 0x000fca0007ffe0ff */
[----:B--2---:R-:W-:-:S06]  /*0110*/  IMAD.WIDE R20, R2, 0x4, R20 ;  /* 0x0000000402147825 */ /* 0x004fcc00078e0214 */
[----:B------:R-:W2:Y:S01]  /*0120*/  LDG.E.EL.128 R20, desc[UR4][R20.64] ;  /* 0x0000000414147981 */ /* 0x000ea2000c2e1d00 */
[----:B----4-:R-:W-:-:S04]  /*0130*/  IMAD.WIDE R12, R0, 0x4, R12 ;  /* 0x00000004000c7825 */ /* 0x010fc800078e020c */
[C---:B-----5:R-:W-:Y:S02]  /*0140*/  IMAD.WIDE R16, R2.reuse, 0x4, R16 ;  /* 0x0000000402107825 */ /* 0x060fe400078e0210 */
[----:B------:R-:W3:Y:S04]  /*0150*/  LDG.E.128 R12, desc[UR4][R12.64] ;  /* 0x000000040c0c7981 */ /* 0x000ee8000c1e1d00 */
[----:B------:R-:W3:Y:S01]  /*0160*/  LDG.E.EL.128 R16, desc[UR4][R16.64] ;  /* 0x0000000410107981 */ /* 0x000ee2000c2e1d00 */
[----:B0-----:R-:W-:-:S04]  /*0170*/  IMAD.WIDE R8, R2, 0x4, R8 ;  /* 0x0000000402087825 */ /* 0x001fc800078e0208 */
[----:B-1----:R-:W-:Y:S02]  /*0180*/  IMAD.WIDE R4, R2, 0x4, R4 ;  /* 0x0000000402047825 */ /* 0x002fe400078e0204 */
[----:B------:R-:W4:Y:S04]  /*0190*/  LDG.E.EL.128 R8, desc[UR4][R8.64] ;  /* 0x0000000408087981 */ /* 0x000f28000c2e1d00 */
[----:B------:R-:W4:Y:S01]  /*01a0*/  LDG.E.EL.128 R4, desc[UR4][R4.64] ;  /* 0x0000000404047981 */ /* 0x000f22000c2e1d00 */
[----:B--2---:R-:W-:Y:S01]  /*01b0*/  FADD R22, R22, 9.9999997473787516356e-06 ;  /* 0x3727c5ac16167421 */ /* 0x004fe20000000000 */
[----:B------:R-:W-:Y:S01]  /*01c0*/  FADD R23, R23, 9.9999997473787516356e-06 ;  /* 0x3727c5ac17177421 */ /* 0x000fe20000000000 */
[----:B------:R-:W-:Y:S01]  /*01d0*/  FADD R2, R20, 9.9999997473787516356e-06 ;  /* 0x3727c5ac14027421 */ /* 0x000fe20000000000 */
[----:B------:R-:W-:Y:S01]  /*01e0*/  FADD R21, R21, 9.9999997473787516356e-06 ;  /* 0x3727c5ac15157421 */ /* 0x000fe20000000000 */
[----:B------:R-:W0:Y:S01]  /*01f0*/  MUFU.SQRT R24, R22 ;  /* 0x0000001600187308 */ /* 0x000e220000002000 */
[----:B------:R-:W-:Y:S01]  /*0200*/  HFMA2.MMA R20, -RZ, RZ, 1.625, 0 ;  /* 0x3e800000ff147435 */ /* 0x000fe200000001ff */
[----:B---3--:R-:W-:-:S06]  /*0210*/  FADD R12, R12, -R16 ;  /* 0x800000100c0c7221 */ /* 0x008fcc0000000000 */
[----:B------:R-:W1:Y:S01]  /*0220*/  MUFU.SQRT R23, R23 ;  /* 0x0000001700177308 */ /* 0x000e620000002000 */
[----:B------:R-:W-:Y:S01]  /*0230*/  FADD R13, R13, -R17 ;  /* 0x800000110d0d7221 */ /* 0x000fe20000000000 */
[----:B------:R-:W-:Y:S01]  /*0240*/  FADD R14, R14, -R18 ;  /* 0x800000120e0e7221 */ /* 0x000fe20000000000 */
[----:B------:R-:W-:Y:S01]  /*0250*/  FADD R18, R15, -R19 ;  /* 0x800000130f127221 */ /* 0x000fe20000000000 */
[----:B0-----:R-:W-:-:S04]  /*0260*/  FSETP.GT.AND P6, PT, R24, 8.50705917302346158658e+37, PT ;  /* 0x7e8000001800780b */ /* 0x001fc80003fc4000 */
[----:B------:R0:W2:Y:S01]  /*0270*/  MUFU.SQRT R25, R2 ;  /* 0x0000000200197308 */ /* 0x0000a20000002000 */
[----:B------:R-:W-:Y:S02]  /*0280*/  FSETP.GEU.AND P1, PT, R24, 1.175494350822287508e-38, PT ;  /* 0x008000001800780b */ /* 0x000fe40003f2e000 */
[----:B-1----:R-:W-:-:S05]  /*0290*/  FSETP.GT.AND P5, PT, R23, 8.50705917302346158658e+37, PT ;  /* 0x7e8000001700780b */ /* 0x002fca0003fa4000 */
[----:B------:R1:W3:Y:S01]  /*02a0*/  MUFU.SQRT R26, R21 ;  /* 0x00000015001a7308 */ /* 0x0002e20000002000 */
[----:B------:R-:W-:Y:S01]  /*02b0*/  FSETP.GEU.AND P2, PT, R23, 1.175494350822287508e-38, PT ;  /* 0x008000001700780b */ /* 0x000fe20003f4e000 */
[----:B0-----:R-:W0:Y:S01]  /*02c0*/  LDC.64 R2, c[0x0][0x238] ;  /* 0x00008e00ff027b82 */ /* 0x001e220000000a00 */
[----:B------:R-:W-:Y:S01]  /*02d0*/  FSEL R16, R20, 1, P5 ;  /* 0x3f80000014107808 */ /* 0x000fe20002800000 */
[----:B------:R-:W-:Y:S01]  /*02e0*/  @P6 FMUL R24, R24, 0.25 ;  /* 0x3e80000018186820 */ /* 0x000fe20000400000 */
[----:B--2---:R-:W-:-:S03]  /*02f0*/  FSETP.GT.AND P3, PT, R25, 8.50705917302346158658e+37, PT ;  /* 0x7e8000001900780b */ /* 0x004fc60003f64000 */
[----:B------:R-:W-:Y:S01]  /*0300*/  @!P1 FMUL R24, R24, 16777216 ;  /* 0x4b80000018189820 */ /* 0x000fe20000400000 */
[----:B-1----:R-:W-:Y:S02]  /*0310*/  FSEL R21, R20, 1, P6 ;  /* 0x3f80000014157808 */ /* 0x002fe40003000000 */
[----:B------:R-:W-:Y:S01]  /*0320*/  FSETP.GEU.AND P6, PT, R25, 1.175494350822287508e-38, PT ;  /* 0x008000001900780b */ /* 0x000fe20003fce000 */
[----:B------:R-:W-:Y:S02]  /*0330*/  @P5 FMUL R23, R23, 0.25 ;  /* 0x3e80000017175820 */ /* 0x000fe40000400000 */
[----:B------:R-:W1:Y:S01]  /*0340*/  MUFU.RCP R24, R24 ;  /* 0x0000001800187308 */ /* 0x000e620000001000 */
[C---:B---3--:R-:W-:Y:S01]  /*0350*/  FSETP.GT.AND P4, PT, R26.reuse, 8.50705917302346158658e+37, PT ;  /* 0x7e8000001a00780b */ /* 0x048fe20003f84000 */
[----:B------:R-:W-:Y:S01]  /*0360*/  @!P2 FMUL R23, R23, 16777216 ;  /* 0x4b8000001717a820 */ /* 0x000fe20000400000 */
[----:B------:R-:W-:Y:S01]  /*0370*/  FSETP.GEU.AND P0, PT, R26, 1.175494350822287508e-38, PT ;  /* 0x008000001a00780b */ /* 0x000fe20003f0e000 */
[----:B------:R-:W-:Y:S01]  /*0380*/  @!P2 FMUL R16, R16, 16777216 ;  /* 0x4b8000001010a820 */ /* 0x000fe20000400000 */
[C---:B------:R-:W-:Y:S01]  /*0390*/  FSEL R17, R20.reuse, 1, P4 ;  /* 0x3f80000014117808 */ /* 0x040fe20002000000 */
[----:B------:R-:W-:Y:S01]  /*03a0*/  @P3 FMUL R25, R25, 0.25 ;  /* 0x3e80000019193820 */ /* 0x000fe20000400000 */
[----:B------:R-:W-:Y:S01]  /*03b0*/  FSEL R20, R20, 1, P3 ;  /* 0x3f80000014147808 */ /* 0x000fe20001800000 */
[----:B------:R-:W2:Y:S01]  /*03c0*/  MUFU.RCP R23, R23 ;  /* 0x0000001700177308 */ /* 0x000ea20000001000 */
[----:B------:R-:W-:Y:S01]  /*03d0*/  @!P1 FMUL R21, R21, 16777216 ;  /* 0x4b80000015159820 */ /* 0x000fe20000400000 */
[----:B------:R-:W-:-:S02]  /*03e0*/  @!P6 FMUL R25, R25, 16777216 ;  /* 0x4b8000001919e820 */ /* 0x000fc40000400000 */
[----:B------:R-:W-:Y:S01]  /*03f0*/  @!P6 FMUL R20, R20, 16777216 ;  /* 0x4b8000001414e820 */ /* 0x000fe20000400000 */
[----:B0-----:R-:W-:-:S04]  /*0400*/  IMAD.WIDE R2, R0, 0x4, R2 ;  /* 0x0000000400027825 */ /* 0x001fc800078e0202 */
[----:B------:R-:W-:Y:S01]  /*0410*/  @P4 FMUL R26, R26, 0.25 ;  /* 0x3e8000001a1a4820 */ /* 0x000fe20000400000 */
[----:B-1----:R-:W-:Y:S01]  /*0420*/  FMUL R21, R24, R21 ;  /* 0x0000001518157220 */ /* 0x002fe20000400000 */
[----:B------:R-:W0:Y:S01]  /*0430*/  MUFU.RCP R25, R25 ;  /* 0x0000001900197308 */ /* 0x000e220000001000 */
[----:B------:R-:W-:Y:S01]  /*0440*/  @!P0 FMUL R17, R17, 16777216 ;  /* 0x4b80000011118820 */ /* 0x000fe20000400000 */
[----:B------:R-:W-:Y:S01]  /*0450*/  @!P0 FMUL R26, R26, 16777216 ;  /* 0x4b8000001a1a8820 */ /* 0x000fe20000400000 */
[----:B------:R-:W-:Y:S01]  /*0460*/  FMUL R21, R21, R14 ;  /* 0x0000000e15157220 */ /* 0x000fe20000400000 */
[----:B--2---:R-:W-:-:S04]  /*0470*/  FMUL R23, R23, R16 ;  /* 0x0000001017177220 */ /* 0x004fc80000400000 */
[----:B------:R-:W1:Y:S01]  /*0480*/  MUFU.RCP R22, R26 ;  /* 0x0000001a00167308 */ /* 0x000e620000001000 */
[----:B----4-:R-:W-:Y:S01]  /*0490*/  FFMA R6, R10, R21, R6 ;  /* 0x000000150a067223 */ /* 0x010fe20000000006 */
[----:B------:R-:W-:-:S04]  /*04a0*/  FMUL R18, R23, R18 ;  /* 0x0000001217127220 */ /* 0x000fc80000400000 */
[C---:B------:R-:W-:Y:S01]  /*04b0*/  FSETP.GEU.AND P1, PT, R6.reuse, RZ, PT ;  /* 0x000000ff0600720b */ /* 0x040fe20003f2e000 */
[----:B0-----:R-:W-:Y:S01]  /*04c0*/  FMUL R25, R25, R20 ;  /* 0x0000001419197220 */ /* 0x001fe20000400000 */
[----:B------:R-:W-:Y:S02]  /*04d0*/  FFMA R7, R11, R18, R7 ;  /* 0x000000120b077223 */ /* 0x000fe40000000007 */
[----:B------:R-:W-:Y:S01]  /*04e0*/  SEL R6, R6, RZ, P1 ;  /* 0x000000ff06067207 */ /* 0x000fe20000800000 */
[----:B------:R-:W-:Y:S02]  /*04f0*/  FMUL R25, R25, R12 ;  /* 0x0000000c19197220 */ /* 0x000fe40000400000 */
[C---:B------:R-:W-:Y:S01]  /*0500*/  FSETP.GEU.AND P0, PT, R7.reuse, RZ, PT ;  /* 0x000000ff0700720b */ /* 0x040fe20003f0e000 */
[----:B-1----:R-:W-:Y:S01]  /*0510*/  FMUL R22, R22, R17 ;  /* 0x0000001116167220 */ /* 0x002fe20000400000 */
[----:B------:R-:W-:Y:S02]  /*0520*/  FFMA R4, R8, R25, R4 ;  /* 0x0000001908047223 */ /* 0x000fe40000000004 */
[----:B------:R-:W-:Y:S01]  /*0530*/  SEL R7, R7, RZ, P0 ;  /* 0x000000ff07077207 */ /* 0x000fe20000000000 */
[----:B------:R-:W-:-:S02]  /*0540*/  FMUL R22, R22, R13 ;  /* 0x0000000d16167220 */ /* 0x000fc40000400000 */
[C---:B------:R-:W-:Y:S02]  /*0550*/  FSETP.GEU.AND P3, PT, R4.reuse, RZ, PT ;  /* 0x000000ff0400720b */ /* 0x040fe40003f6e000 */
[----:B------:R-:W-:Y:S02]  /*0560*/  FFMA R5, R9, R22, R5 ;  /* 0x0000001609057223 */ /* 0x000fe40000000005 */
[----:B------:R-:W-:-:S03]  /*0570*/  SEL R4, R4, RZ, P3 ;  /* 0x000000ff04047207 */ /* 0x000fc60001800000 */
[----:B------:R-:W-:-:S04]  /*0580*/  FSETP.GEU.AND P2, PT, R5, RZ, PT ;  /* 0x000000ff0500720b */ /* 0x000fc80003f4e000 */
[----:B------:R-:W-:-:S05]  /*0590*/  SEL R5, R5, RZ, P2 ;  /* 0x000000ff05057207 */ /* 0x000fca0001000000 */
[----:B------:R-:W-:Y:S01]  /*05a0*/  STG.E.128 desc[UR4][R2.64], R4 ;  /* 0x0000000402007986 */ /* 0x000fe2000c101d04 */
[----:B------:R-:W-:Y:S05]  /*05b0*/  EXIT ;  /* 0x000000000000794d */ /* 0x000fea0003800000 */
.L_x_0:
[----:B------:R-:W-:-:S00]  /*05c0*/  BRA `(.L_x_0) ;  /* 0xfffffffc00fc7947 */ /* 0x000fc0000383ffff */
[----:B------:R-:W-:-:S00]  /*05d0*/  NOP ;  /* 0x0000000000007918 */ /* 0x000fc00000000000 */
        /* <DEDUP_REMOVED lines=10> */
.L_x_1:


//--------------------- .nv.global.init           --------------------------
	.section	.nv.global.init,"aw",@progbits
.nv.global.init:
	.type		_$_str,@object
	.size		_$_str,(_$_str_$_2 - _$_str)
_$_str:
        /*0000*/ 	.byte	0x5f, 0x5f, 0x43, 0x55, 0x44, 0x41, 0x5f, 0x46, 0x54, 0x5a, 0x00
	.type		_$_str_$_2,@object
	.size		_$_str_$_2,(.L_1 - _$_str_$_2)
_$_str_$_2:
        /*000b*/ 	.byte	0x5f, 0x5f, 0x43, 0x55, 0x44, 0x41, 0x5f, 0x50, 0x52, 0x45, 0x43, 0x5f, 0x53, 0x51, 0x52, 0x54
        /*001b*/ 	.byte	0x00
.L_1:


//--------------------- .nv.constant0.triton_poi_fused__native_batch_norm_legit_no_training_relu_19 --------------------------
	.section	.nv.constant0.triton_poi_fused__native_batch_norm_legit_no_training_relu_19,"a",@progbits
	.sectionflags	@""
	.align	4
.nv.constant0.triton_poi_fused__native_batch_norm_legit_no_training_relu_19:
	.zero		580
